//
// Generated by NVIDIA NVVM Compiler
//
// Compiler Build ID: CL-36424714
// Cuda compilation tools, release 13.0, V13.0.88
// Based on NVVM 20.0.0
//

.version 9.0
.target sm_100
.address_size 64

	// .globl	_Z5resetv
.extern .func  (.param .b32 func_retval0) vprintf
(
	.param .b64 vprintf_param_0,
	.param .b64 vprintf_param_1
)
;
.global .align 1 .u8 d_over;
.global .align 1 .b8 $str[25] = {73, 108, 108, 101, 103, 97, 108, 32, 118, 101, 114, 116, 101, 120, 32, 100, 101, 115, 116, 58, 32, 37, 100, 10};
.global .align 1 .b8 $str$1[24] = {73, 108, 108, 101, 103, 97, 108, 32, 118, 101, 114, 116, 101, 120, 32, 115, 114, 99, 58, 32, 37, 100, 10};

.visible .entry _Z5resetv()
{
	.reg .b16 	%rs<2>;

	mov.b16 	%rs1, 0;
	st.global.u8 	[d_over], %rs1;
	ret;

}
	// .globl	_Z4initP8__vertexii
.visible .entry _Z4initP8__vertexii(
	.param .u64 .ptr .align 1 _Z4initP8__vertexii_param_0,
	.param .u32 _Z4initP8__vertexii_param_1,
	.param .u32 _Z4initP8__vertexii_param_2
)
{
	.reg .pred 	%p<3>;
	.reg .b32 	%r<9>;
	.reg .b64 	%rd<7>;

	ld.param.u64 	%rd2, [_Z4initP8__vertexii_param_0];
	ld.param.u32 	%r2, [_Z4initP8__vertexii_param_1];
	ld.param.u32 	%r3, [_Z4initP8__vertexii_param_2];
	cvta.to.global.u64 	%rd1, %rd2;
	mov.u32 	%r4, %ntid.x;
	mov.u32 	%r5, %ctaid.x;
	mov.u32 	%r6, %tid.x;
	mad.lo.s32 	%r1, %r4, %r5, %r6;
	setp.ne.s32 	%p1, %r1, %r2;
	@%p1 bra 	$L__BB1_2;
	mul.wide.s32 	%rd5, %r2, 4;
	add.s64 	%rd6, %rd1, %rd5;
	mov.b32 	%r8, 0;
	st.global.u32 	[%rd6], %r8;
	bra.uni 	$L__BB1_4;
$L__BB1_2:
	setp.ge.s32 	%p2, %r1, %r3;
	@%p2 bra 	$L__BB1_4;
	mul.wide.s32 	%rd3, %r1, 4;
	add.s64 	%rd4, %rd1, %rd3;
	mov.b32 	%r7, -1;
	st.global.u32 	[%rd4], %r7;
$L__BB1_4:
	ret;

}
	// .globl	_Z16scatter_bfs_edgePK7__shardP8__vertexii
.visible .entry _Z16scatter_bfs_edgePK7__shardP8__vertexii(
	.param .u64 .ptr .align 1 _Z16scatter_bfs_edgePK7__shardP8__vertexii_param_0,
	.param .u64 .ptr .align 1 _Z16scatter_bfs_edgePK7__shardP8__vertexii_param_1,
	.param .u32 _Z16scatter_bfs_edgePK7__shardP8__vertexii_param_2,
	.param .u32 _Z16scatter_bfs_edgePK7__shardP8__vertexii_param_3
)
{
	.local .align 8 .b8 	__local_depot2[8];
	.reg .b64 	%SP;
	.reg .b64 	%SPL;
	.reg .pred 	%p<6>;
	.reg .b16 	%rs<2>;
	.reg .b32 	%r<17>;
	.reg .b64 	%rd<23>;

	mov.u64 	%SPL, __local_depot2;
	cvta.local.u64 	%SP, %SPL;
	ld.param.u64 	%rd5, [_Z16scatter_bfs_edgePK7__shardP8__vertexii_param_0];
	ld.param.u64 	%rd6, [_Z16scatter_bfs_edgePK7__shardP8__vertexii_param_1];
	ld.param.u32 	%r4, [_Z16scatter_bfs_edgePK7__shardP8__vertexii_param_2];
	ld.param.u32 	%r5, [_Z16scatter_bfs_edgePK7__shardP8__vertexii_param_3];
	cvta.to.global.u64 	%rd1, %rd6;
	cvta.to.global.u64 	%rd2, %rd5;
	add.u64 	%rd7, %SP, 0;
	add.u64 	%rd3, %SPL, 0;
	mov.u32 	%r6, %ntid.x;
	mov.u32 	%r7, %ctaid.x;
	mov.u32 	%r8, %tid.x;
	mad.lo.s32 	%r1, %r6, %r7, %r8;
	ld.global.u32 	%r9, [%rd2];
	setp.ge.s32 	%p1, %r1, %r9;
	@%p1 bra 	$L__BB2_8;
	ld.global.u64 	%rd8, [%rd2+16];
	mul.wide.s32 	%rd9, %r1, 4;
	add.s64 	%rd10, %rd8, %rd9;
	ld.u32 	%r2, [%rd10];
	setp.ge.s32 	%p2, %r2, %r5;
	@%p2 bra 	$L__BB2_7;
	mul.wide.s32 	%rd14, %r2, 4;
	add.s64 	%rd15, %rd1, %rd14;
	ld.global.u32 	%r12, [%rd15];
	setp.ne.s32 	%p3, %r12, %r4;
	@%p3 bra 	$L__BB2_8;
	ld.global.u64 	%rd16, [%rd2+24];
	add.s64 	%rd18, %rd16, %rd9;
	ld.u32 	%r3, [%rd18];
	setp.ge.s32 	%p4, %r3, %r5;
	@%p4 bra 	$L__BB2_6;
	mul.wide.s32 	%rd22, %r3, 4;
	add.s64 	%rd4, %rd1, %rd22;
	ld.global.u32 	%r15, [%rd4];
	setp.ne.s32 	%p5, %r15, -1;
	@%p5 bra 	$L__BB2_8;
	add.s32 	%r16, %r4, 1;
	st.global.u32 	[%rd4], %r16;
	mov.b16 	%rs1, 1;
	st.global.u8 	[d_over], %rs1;
	bra.uni 	$L__BB2_8;
$L__BB2_6:
	st.local.u32 	[%rd3], %r3;
	mov.u64 	%rd19, $str;
	cvta.global.u64 	%rd20, %rd19;
	{ // callseq 1, 0
	.param .b64 param0;
	st.param.b64 	[param0], %rd20;
	.param .b64 param1;
	st.param.b64 	[param1], %rd7;
	.param .b32 retval0;
	call.uni (retval0), 
	vprintf, 
	(
	param0, 
	param1
	);
	ld.param.b32 	%r13, [retval0];
	} // callseq 1
	bra.uni 	$L__BB2_8;
$L__BB2_7:
	st.local.u32 	[%rd3], %r2;
	mov.u64 	%rd11, $str$1;
	cvta.global.u64 	%rd12, %rd11;
	{ // callseq 0, 0
	.param .b64 param0;
	st.param.b64 	[param0], %rd12;
	.param .b64 param1;
	st.param.b64 	[param1], %rd7;
	.param .b32 retval0;
	call.uni (retval0), 
	vprintf, 
	(
	param0, 
	param1
	);
	ld.param.b32 	%r10, [retval0];
	} // callseq 0
$L__BB2_8:
	ret;

}


// ===== COMPILED SASS (sm_100) =====

	.target	sm_100

	.elftype	@"ET_EXEC"


//--------------------- .note.nv.tkinfo           --------------------------
	.section	.note.nv.tkinfo,"",@"SHT_NOTE"
	.sectionflags	@"SHF_NOTE_NV_TKINFO"
	.tkinfo
        /*0018*/ 	.word	0x00000002
        /*0030*/ 	.string	""
        /*0030*/ 	.string	"ptxas"
        /*0030*/ 	.string	"Cuda compilation tools, release 13.0, V13.0.88"
        /*0030*/ 	.string	"Build cuda_13.0.r13.0/compiler.36424714_0"
        /*0030*/ 	.string	"-arch sm_100 -m 64 "



//--------------------- .note.nv.cuinfo           --------------------------
	.section	.note.nv.cuinfo,"",@"SHT_NOTE"
	.sectionflags	@"SHF_NOTE_NV_CUINFO"
        /*0018*/ 	.short	0x0002
        /*001a*/ 	.short	0x0064
        /*001c*/ 	.short	0x0082
	.zero		2


//--------------------- .nv.info                  --------------------------
	.section	.nv.info,"",@"SHT_CUDA_INFO"
	.align	4


	//----- nvinfo : EIATTR_REGCOUNT
	.align		4
        /*0000*/ 	.byte	0x04, 0x2f
        /*0002*/ 	.short	(.L_4 - .L_3)
	.align		4
.L_3:
        /*0004*/ 	.word	index@(_Z5resetv)
        /*0008*/ 	.word	0x00000006


	//----- nvinfo : EIATTR_FRAME_SIZE
	.align		4
.L_4:
        /*000c*/ 	.byte	0x04, 0x11
        /*000e*/ 	.short	(.L_6 - .L_5)
	.align		4
.L_5:
        /*0010*/ 	.word	index@(_Z5resetv)
        /*0014*/ 	.word	0x00000000


	//----- nvinfo : EIATTR_REGCOUNT
	.align		4
.L_6:
        /*0018*/ 	.byte	0x04, 0x2f
        /*001a*/ 	.short	(.L_8 - .L_7)
	.align		4
.L_7:
        /*001c*/ 	.word	index@(_Z4initP8__vertexii)
        /*0020*/ 	.word	0x0000000a


	//----- nvinfo : EIATTR_FRAME_SIZE
	.align		4
.L_8:
        /*0024*/ 	.byte	0x04, 0x11
        /*0026*/ 	.short	(.L_10 - .L_9)
	.align		4
.L_9:
        /*0028*/ 	.word	index@(_Z4initP8__vertexii)
        /*002c*/ 	.word	0x00000000


	//----- nvinfo : EIATTR_REGCOUNT
	.align		4
.L_10:
        /*0030*/ 	.byte	0x04, 0x2f
        /*0032*/ 	.short	(.L_12 - .L_11)
	.align		4
.L_11:
        /*0034*/ 	.word	index@(_Z16scatter_bfs_edgePK7__shardP8__vertexii)
        /*0038*/ 	.word	0x00000018


	//----- nvinfo : EIATTR_FRAME_SIZE
	.align		4
.L_12:
        /*003c*/ 	.byte	0x04, 0x11
        /*003e*/ 	.short	(.L_14 - .L_13)
	.align		4
.L_13:
        /*0040*/ 	.word	index@(_Z16scatter_bfs_edgePK7__shardP8__vertexii)
        /*0044*/ 	.word	0x00000008


	//----- nvinfo : EIATTR_MIN_STACK_SIZE
	.align		4
.L_14:
        /*0048*/ 	.byte	0x04, 0x12
        /*004a*/ 	.short	(.L_16 - .L_15)
	.align		4
.L_15:
        /*004c*/ 	.word	index@(_Z16scatter_bfs_edgePK7__shardP8__vertexii)
        /*0050*/ 	.word	0x00000008


	//----- nvinfo : EIATTR_MIN_STACK_SIZE
	.align		4
.L_16:
        /*0054*/ 	.byte	0x04, 0x12
        /*0056*/ 	.short	(.L_18 - .L_17)
	.align		4
.L_17:
        /*0058*/ 	.word	index@(_Z4initP8__vertexii)
        /*005c*/ 	.word	0x00000000


	//----- nvinfo : EIATTR_MIN_STACK_SIZE
	.align		4
.L_18:
        /*0060*/ 	.byte	0x04, 0x12
        /*0062*/ 	.short	(.L_20 - .L_19)
	.align		4
.L_19:
        /*0064*/ 	.word	index@(_Z5resetv)
        /*0068*/ 	.word	0x00000000
.L_20:


//--------------------- .nv.compat                --------------------------
	.section	.nv.compat,"",@"SHT_CUDA_COMPAT_INFO"
	.align	4
        /*0000*/ 	.byte	0x02, 0x09, 0x00, 0x00, 0x02, 0x02, 0x01, 0x00, 0x02, 0x05, 0x05, 0x00, 0x03, 0x07, 0x01, 0x01
        /*0010*/ 	.byte	0x02, 0x03, 0x00, 0x00, 0x02, 0x06, 0x01, 0x00, 0x04, 0x0b, 0x08, 0x00, 0x09, 0x00, 0x00, 0x00
        /*0020*/ 	.byte	0x00, 0x00, 0x00, 0x00


//--------------------- .nv.info._Z16scatter_bfs_edgePK7__shardP8__vertexii --------------------------
	.section	.nv.info._Z16scatter_bfs_edgePK7__shardP8__vertexii,"",@"SHT_CUDA_INFO"
	.sectionflags	@""
	.align	4


	//----- nvinfo : EIATTR_CUDA_API_VERSION
	.align		4
        /*0000*/ 	.byte	0x04, 0x37
        /*0002*/ 	.short	(.L_22 - .L_21)
.L_21:
        /*0004*/ 	.word	0x00000082


	//----- nvinfo : EIATTR_KPARAM_INFO
	.align		4
.L_22:
        /*0008*/ 	.byte	0x04, 0x17
        /*000a*/ 	.short	(.L_24 - .L_23)
.L_23:
        /*000c*/ 	.word	0x00000000
        /*0010*/ 	.short	0x0003
        /*0012*/ 	.short	0x0014
        /*0014*/ 	.byte	0x00, 0xf0, 0x11, 0x00


	//----- nvinfo : EIATTR_KPARAM_INFO
	.align		4
.L_24:
        /*0018*/ 	.byte	0x04, 0x17
        /*001a*/ 	.short	(.L_26 - .L_25)
.L_25:
        /*001c*/ 	.word	0x00000000
        /*0020*/ 	.short	0x0002
        /*0022*/ 	.short	0x0010
        /*0024*/ 	.byte	0x00, 0xf0, 0x11, 0x00


	//----- nvinfo : EIATTR_KPARAM_INFO
	.align		4
.L_26:
        /*0028*/ 	.byte	0x04, 0x17
        /*002a*/ 	.short	(.L_28 - .L_27)
.L_27:
        /*002c*/ 	.word	0x00000000
        /*0030*/ 	.short	0x0001
        /*0032*/ 	.short	0x0008
        /*0034*/ 	.byte	0x00, 0xf5, 0x21, 0x00


	//----- nvinfo : EIATTR_KPARAM_INFO
	.align		4
.L_28:
        /*0038*/ 	.byte	0x04, 0x17
        /*003a*/ 	.short	(.L_30 - .L_29)
.L_29:
        /*003c*/ 	.word	0x00000000
        /*0040*/ 	.short	0x0000
        /*0042*/ 	.short	0x0000
        /*0044*/ 	.byte	0x00, 0xf5, 0x21, 0x00


	//----- nvinfo : EIATTR_SPARSE_MMA_MASK
	.align		4
.L_30:
        /*0048*/ 	.byte	0x03, 0x50
        /*004a*/ 	.short	0x0000


	//----- nvinfo : EIATTR_MAXREG_COUNT
	.align		4
        /*004c*/ 	.byte	0x03, 0x1b
        /*004e*/ 	.short	0x00ff


	//----- nvinfo : EIATTR_EXTERNS
	.align		4
        /*0050*/ 	.byte	0x04, 0x0f
        /*0052*/ 	.short	(.L_32 - .L_31)


	//   ....[0]....
	.align		4
.L_31:
        /*0054*/ 	.word	index@(vprintf)


	//----- nvinfo : EIATTR_MERCURY_ISA_VERSION
	.align		4
.L_32:
        /*0058*/ 	.byte	0x03, 0x5f
        /*005a*/ 	.short	0x0101


	//----- nvinfo : EIATTR_VRC_CTA_INIT_COUNT
	.align		4
        /*005c*/ 	.byte	0x02, 0x4a
	.zero		1
	.zero		1


	//----- nvinfo : EIATTR_SYSCALL_OFFSETS
	.align		4
        /*0060*/ 	.byte	0x04, 0x46
        /*0062*/ 	.short	(.L_34 - .L_33)


	//   ....[0]....
.L_33:
        /*0064*/ 	.word	0x00000310


	//   ....[1]....
        /*0068*/ 	.word	0x000003a0


	//----- nvinfo : EIATTR_EXIT_INSTR_OFFSETS
	.align		4
.L_34:
        /*006c*/ 	.byte	0x04, 0x1c
        /*006e*/ 	.short	(.L_36 - .L_35)


	//   ....[0]....
.L_35:
        /*0070*/ 	.word	0x000000e0


	//   ....[1]....
        /*0074*/ 	.word	0x000001a0


	//   ....[2]....
        /*0078*/ 	.word	0x00000230


	//   ....[3]....
        /*007c*/ 	.word	0x00000290


	//   ....[4]....
        /*0080*/ 	.word	0x00000320


	//   ....[5]....
        /*0084*/ 	.word	0x000003b0


	//----- nvinfo : EIATTR_CRS_STACK_SIZE
	.align		4
.L_36:
        /*0088*/ 	.byte	0x04, 0x1e
        /*008a*/ 	.short	(.L_38 - .L_37)
.L_37:
        /*008c*/ 	.word	0x00000000


	//----- nvinfo : EIATTR_CBANK_PARAM_SIZE
	.align		4
.L_38:
        /*0090*/ 	.byte	0x03, 0x19
        /*0092*/ 	.short	0x0018


	//----- nvinfo : EIATTR_PARAM_CBANK
	.align		4
        /*0094*/ 	.byte	0x04, 0x0a
        /*0096*/ 	.short	(.L_40 - .L_39)
	.align		4
.L_39:
        /*0098*/ 	.word	index@(.nv.constant0._Z16scatter_bfs_edgePK7__shardP8__vertexii)
        /*009c*/ 	.short	0x0380
        /*009e*/ 	.short	0x0018


	//----- nvinfo : EIATTR_SW_WAR
	.align		4
.L_40:
        /*00a0*/ 	.byte	0x04, 0x36
        /*00a2*/ 	.short	(.L_42 - .L_41)
.L_41:
        /*00a4*/ 	.word	0x00000008
.L_42:


//--------------------- .nv.info._Z4initP8__vertexii --------------------------
	.section	.nv.info._Z4initP8__vertexii,"",@"SHT_CUDA_INFO"
	.sectionflags	@""
	.align	4


	//----- nvinfo : EIATTR_CUDA_API_VERSION
	.align		4
        /*0000*/ 	.byte	0x04, 0x37
        /*0002*/ 	.short	(.L_44 - .L_43)
.L_43:
        /*0004*/ 	.word	0x00000082


	//----- nvinfo : EIATTR_KPARAM_INFO
	.align		4
.L_44:
        /*0008*/ 	.byte	0x04, 0x17
        /*000a*/ 	.short	(.L_46 - .L_45)
.L_45:
        /*000c*/ 	.word	0x00000000
        /*0010*/ 	.short	0x0002
        /*0012*/ 	.short	0x000c
        /*0014*/ 	.byte	0x00, 0xf0, 0x11, 0x00


	//----- nvinfo : EIATTR_KPARAM_INFO
	.align		4
.L_46:
        /*0018*/ 	.byte	0x04, 0x17
        /*001a*/ 	.short	(.L_48 - .L_47)
.L_47:
        /*001c*/ 	.word	0x00000000
        /*0020*/ 	.short	0x0001
        /*0022*/ 	.short	0x0008
        /*0024*/ 	.byte	0x00, 0xf0, 0x11, 0x00


	//----- nvinfo : EIATTR_KPARAM_INFO
	.align		4
.L_48:
        /*0028*/ 	.byte	0x04, 0x17
        /*002a*/ 	.short	(.L_50 - .L_49)
.L_49:
        /*002c*/ 	.word	0x00000000
        /*0030*/ 	.short	0x0000
        /*0032*/ 	.short	0x0000
        /*0034*/ 	.byte	0x00, 0xf5, 0x21, 0x00


	//----- nvinfo : EIATTR_SPARSE_MMA_MASK
	.align		4
.L_50:
        /*0038*/ 	.byte	0x03, 0x50
        /*003a*/ 	.short	0x0000


	//----- nvinfo : EIATTR_MAXREG_COUNT
	.align		4
        /*003c*/ 	.byte	0x03, 0x1b
        /*003e*/ 	.short	0x00ff


	//----- nvinfo : EIATTR_MERCURY_ISA_VERSION
	.align		4
        /*0040*/ 	.byte	0x03, 0x5f
        /*0042*/ 	.short	0x0101


	//----- nvinfo : EIATTR_VRC_CTA_INIT_COUNT
	.align		4
        /*0044*/ 	.byte	0x02, 0x4a
	.zero		1
	.zero		1


	//----- nvinfo : EIATTR_EXIT_INSTR_OFFSETS
	.align		4
        /*0048*/ 	.byte	0x04, 0x1c
        /*004a*/ 	.short	(.L_52 - .L_51)


	//   ....[0]....
.L_51:
        /*004c*/ 	.word	0x000000b0


	//   ....[1]....
        /*0050*/ 	.word	0x000000e0


	//   ....[2]....
        /*0054*/ 	.word	0x00000130


	//----- nvinfo : EIATTR_CBANK_PARAM_SIZE
	.align		4
.L_52:
        /*0058*/ 	.byte	0x03, 0x19
        /*005a*/ 	.short	0x0010


	//----- nvinfo : EIATTR_PARAM_CBANK
	.align		4
        /*005c*/ 	.byte	0x04, 0x0a
        /*005e*/ 	.short	(.L_54 - .L_53)
	.align		4
.L_53:
        /*0060*/ 	.word	index@(.nv.constant0._Z4initP8__vertexii)
        /*0064*/ 	.short	0x0380
        /*0066*/ 	.short	0x0010


	//----- nvinfo : EIATTR_SW_WAR
	.align		4
.L_54:
        /*0068*/ 	.byte	0x04, 0x36
        /*006a*/ 	.short	(.L_56 - .L_55)
.L_55:
        /*006c*/ 	.word	0x00000008
.L_56:


//--------------------- .nv.info._Z5resetv        --------------------------
	.section	.nv.info._Z5resetv,"",@"SHT_CUDA_INFO"
	.sectionflags	@""
	.align	4


	//----- nvinfo : EIATTR_CUDA_API_VERSION
	.align		4
        /*0000*/ 	.byte	0x04, 0x37
        /*0002*/ 	.short	(.L_58 - .L_57)
.L_57:
        /*0004*/ 	.word	0x00000082


	//----- nvinfo : EIATTR_SPARSE_MMA_MASK
	.align		4
.L_58:
        /*0008*/ 	.byte	0x03, 0x50
        /*000a*/ 	.short	0x0000


	//----- nvinfo : EIATTR_MAXREG_COUNT
	.align		4
        /*000c*/ 	.byte	0x03, 0x1b
        /*000e*/ 	.short	0x00ff


	//----- nvinfo : EIATTR_MERCURY_ISA_VERSION
	.align		4
        /*0010*/ 	.byte	0x03, 0x5f
        /*0012*/ 	.short	0x0101


	//----- nvinfo : EIATTR_VRC_CTA_INIT_COUNT
	.align		4
        /*0014*/ 	.byte	0x02, 0x4a
	.zero		1
	.zero		1


	//----- nvinfo : EIATTR_EXIT_INSTR_OFFSETS
	.align		4
        /*0018*/ 	.byte	0x04, 0x1c
        /*001a*/ 	.short	(.L_60 - .L_59)


	//   ....[0]....
.L_59:
        /*001c*/ 	.word	0x00000040


	//----- nvinfo : EIATTR_SW_WAR
	.align		4
.L_60:
        /*0020*/ 	.byte	0x04, 0x36
        /*0022*/ 	.short	(.L_62 - .L_61)
.L_61:
        /*0024*/ 	.word	0x00000008
.L_62:


//--------------------- .nv.callgraph             --------------------------
	.section	.nv.callgraph,"",@"SHT_CUDA_CALLGRAPH"
	.align	4
	.sectionentsize	8
	.align		4
        /*0000*/ 	.word	0x00000000
	.align		4
        /*0004*/ 	.word	0xffffffff
	.align		4
        /*0008*/ 	.word	index@(_Z16scatter_bfs_edgePK7__shardP8__vertexii)
	.align		4
        /*000c*/ 	.word	index@(vprintf)
	.align		4
        /*0010*/ 	.word	0x00000000
	.align		4
        /*0014*/ 	.word	0xfffffffe
	.align		4
        /*0018*/ 	.word	0x00000000
	.align		4
        /*001c*/ 	.word	0xfffffffd
	.align		4
        /*0020*/ 	.word	0x00000000
	.align		4
        /*0024*/ 	.word	0xfffffffc


//--------------------- .nv.constant4             --------------------------
	.section	.nv.constant4,"a",@progbits
	.align	8
	.align		8
.nv.constant4:
        /*0000*/ 	.dword	vprintf
	.align		8
        /*0008*/ 	.dword	d_over
	.align		8
        /*0010*/ 	.dword	$str
	.align		8
        /*0018*/ 	.dword	$str$1


//--------------------- .text._Z16scatter_bfs_edgePK7__shardP8__vertexii --------------------------
	.section	.text._Z16scatter_bfs_edgePK7__shardP8__vertexii,"ax",@progbits
	.align	128
        .global         _Z16scatter_bfs_edgePK7__shardP8__vertexii
        .type           _Z16scatter_bfs_edgePK7__shardP8__vertexii,@function
        .size           _Z16scatter_bfs_edgePK7__shardP8__vertexii,(.L_x_7 - _Z16scatter_bfs_edgePK7__shardP8__vertexii)
        .other          _Z16scatter_bfs_edgePK7__shardP8__vertexii,@"STO_CUDA_ENTRY STV_DEFAULT"
_Z16scatter_bfs_edgePK7__shardP8__vertexii:
.text._Z16scatter_bfs_edgePK7__shardP8__vertexii:
[----:B------:R-:W0:Y:S08]  /*0000*/  LDC R1, c[0x0][0x37c] ;  /* 0x0000df00ff017b82 */ /* 0x000e300000000800 */
[----:B------:R-:W1:Y:S01]  /*0010*/  LDC.64 R2, c[0x0][0x380] ;  /* 0x0000e000ff027b82 */ /* 0x000e620000000a00 */
[----:B------:R-:W1:Y:S01]  /*0020*/  LDCU.64 UR36, c[0x0][0x358] ;  /* 0x00006b00ff2477ac */ /* 0x000e620008000a00 */
[----:B0-----:R-:W-:Y:S01]  /*0030*/  VIADD R1, R1, 0xfffffff8 ;  /* 0xfffffff801017836 */ /* 0x001fe20000000000 */
[----:B-1----:R-:W2:Y:S01]  /*0040*/  LDG.E R0, desc[UR36][R2.64] ;  /* 0x0000002402007981 */ /* 0x002ea2000c1e1900 */
[----:B------:R-:W0:Y:S01]  /*0050*/  LDCU UR5, c[0x0][0x2fc] ;  /* 0x00005f80ff0577ac */ /* 0x000e220008000800 */
[----:B------:R-:W1:Y:S01]  /*0060*/  S2R R11, SR_CTAID.X ;  /* 0x00000000000b7919 */ /* 0x000e620000002500 */
[----:B------:R-:W1:Y:S01]  /*0070*/  LDCU UR6, c[0x0][0x360] ;  /* 0x00006c00ff0677ac */ /* 0x000e620008000800 */
[----:B------:R-:W1:Y:S01]  /*0080*/  S2R R4, SR_TID.X ;  /* 0x0000000000047919 */ /* 0x000e620000002100 */
[----:B------:R-:W3:Y:S02]  /*0090*/  LDCU UR4, c[0x0][0x2f8] ;  /* 0x00005f00ff0477ac */ /* 0x000ee40008000800 */
[----:B---3--:R-:W-:-:S05]  /*00a0*/  IADD3 R6, P1, PT, R1, UR4, RZ ;  /* 0x0000000401067c10 */ /* 0x008fca000ff3e0ff */
[----:B0-----:R-:W-:Y:S02]  /*00b0*/  IMAD.X R7, RZ, RZ, UR5, P1 ;  /* 0x00000005ff077e24 */ /* 0x001fe400088e06ff */
[----:B-1----:R-:W-:-:S05]  /*00c0*/  IMAD R11, R11, UR6, R4 ;  /* 0x000000060b0b7c24 */ /* 0x002fca000f8e0204 */
[----:B--2---:R-:W-:-:S13]  /*00d0*/  ISETP.GE.AND P0, PT, R11, R0, PT ;  /* 0x000000000b00720c */ /* 0x004fda0003f06270 */
[----:B------:R-:W-:Y:S05]  /*00e0*/  @P0 EXIT ;  /* 0x000000000000094d */ /* 0x000fea0003800000 */
[----:B------:R-:W2:Y:S01]  /*00f0*/  LDG.E.64 R4, desc[UR36][R2.64+0x10] ;  /* 0x0000102402047981 */ /* 0x000ea2000c1e1b00 */
[----:B------:R-:W0:Y:S01]  /*0100*/  LDCU UR38, c[0x0][0x394] ;  /* 0x00007280ff2677ac */ /* 0x000e220008000800 */
[----:B--2---:R-:W-:-:S05]  /*0110*/  IMAD.WIDE R4, R11, 0x4, R4 ;  /* 0x000000040b047825 */ /* 0x004fca00078e0204 */
[----:B------:R-:W0:Y:S02]  /*0120*/  LD.E R0, desc[UR36][R4.64] ;  /* 0x0000002404007980 */ /* 0x000e24000c101900 */
[----:B0-----:R-:W-:-:S13]  /*0130*/  ISETP.GE.AND P0, PT, R0, UR38, PT ;  /* 0x0000002600007c0c */ /* 0x001fda000bf06270 */
[----:B------:R-:W-:Y:S05]  /*0140*/  @P0 BRA `(.L_x_0) ;  /* 0x0000000000780947 */ /* 0x000fea0003800000 */
[----:B------:R-:W0:Y:S08]  /*0150*/  LDC.64 R8, c[0x0][0x388] ;  /* 0x0000e200ff087b82 */ /* 0x000e300000000a00 */
[----:B------:R-:W1:Y:S01]  /*0160*/  LDC R13, c[0x0][0x390] ;  /* 0x0000e400ff0d7b82 */ /* 0x000e620000000800 */
[----:B0-----:R-:W-:-:S06]  /*0170*/  IMAD.WIDE R4, R0, 0x4, R8 ;  /* 0x0000000400047825 */ /* 0x001fcc00078e0208 */
[----:B------:R-:W1:Y:S02]  /*0180*/  LDG.E R4, desc[UR36][R4.64] ;  /* 0x0000002404047981 */ /* 0x000e64000c1e1900 */
[----:B-1----:R-:W-:-:S13]  /*0190*/  ISETP.NE.AND P0, PT, R4, R13, PT ;  /* 0x0000000d0400720c */ /* 0x002fda0003f05270 */
[----:B------:R-:W-:Y:S05]  /*01a0*/  @P0 EXIT ;  /* 0x000000000000094d */ /* 0x000fea0003800000 */
[----:B------:R-:W2:Y:S02]  /*01b0*/  LDG.E.64 R2, desc[UR36][R2.64+0x18] ;  /* 0x0000182402027981 */ /* 0x000ea4000c1e1b00 */
[----:B--2---:R-:W-:-:S05]  /*01c0*/  IMAD.WIDE R4, R11, 0x4, R2 ;  /* 0x000000040b047825 */ /* 0x004fca00078e0202 */
[----:B------:R-:W2:Y:S02]  /*01d0*/  LD.E R0, desc[UR36][R4.64] ;  /* 0x0000002404007980 */ /* 0x000ea4000c101900 */
[----:B--2---:R-:W-:-:S13]  /*01e0*/  ISETP.GE.AND P0, PT, R0, UR38, PT ;  /* 0x0000002600007c0c */ /* 0x004fda000bf06270 */
[----:B------:R-:W-:Y:S05]  /*01f0*/  @P0 BRA `(.L_x_1) ;  /* 0x0000000000280947 */ /* 0x000fea0003800000 */
[----:B------:R-:W-:-:S05]  /*0200*/  IMAD.WIDE R2, R0, 0x4, R8 ;  /* 0x0000000400027825 */ /* 0x000fca00078e0208 */
[----:B------:R-:W2:Y:S02]  /*0210*/  LDG.E R0, desc[UR36][R2.64] ;  /* 0x0000002402007981 */ /* 0x000ea4000c1e1900 */
[----:B--2---:R-:W-:-:S13]  /*0220*/  ISETP.NE.AND P0, PT, R0, -0x1, PT ;  /* 0xffffffff0000780c */ /* 0x004fda0003f05270 */
[----:B------:R-:W-:Y:S05]  /*0230*/  @P0 EXIT ;  /* 0x000000000000094d */ /* 0x000fea0003800000 */
[----:B------:R-:W0:Y:S01]  /*0240*/  LDC.64 R4, c[0x4][0x8] ;  /* 0x01000200ff047b82 */ /* 0x000e220000000a00 */
[----:B------:R-:W-:Y:S02]  /*0250*/  HFMA2 R0, -RZ, RZ, 0, 5.9604644775390625e-08 ;  /* 0x00000001ff007431 */ /* 0x000fe400000001ff */
[----:B------:R-:W-:-:S05]  /*0260*/  VIADD R7, R13, 0x1 ;  /* 0x000000010d077836 */ /* 0x000fca0000000000 */
[----:B------:R-:W-:Y:S04]  /*0270*/  STG.E desc[UR36][R2.64], R7 ;  /* 0x0000000702007986 */ /* 0x000fe8000c101924 */
[----:B0-----:R-:W-:Y:S01]  /*0280*/  STG.E.U8 desc[UR36][R4.64], R0 ;  /* 0x0000000004007986 */ /* 0x001fe2000c101124 */
[----:B------:R-:W-:Y:S05]  /*0290*/  EXIT ;  /* 0x000000000000794d */ /* 0x000fea0003800000 */
.L_x_1:
[----:B------:R-:W-:Y:S01]  /*02a0*/  MOV R2, 0x0 ;  /* 0x0000000000027802 */ /* 0x000fe20000000f00 */
[----:B------:R0:W-:Y:S01]  /*02b0*/  STL [R1], R0 ;  /* 0x0000000001007387 */ /* 0x0001e20000100800 */
[----:B------:R-:W1:Y:S04]  /*02c0*/  LDCU.64 UR4, c[0x4][0x10] ;  /* 0x01000200ff0477ac */ /* 0x000e680008000a00 */
[----:B------:R-:W2:Y:S01]  /*02d0*/  LDC.64 R2, c[0x4][R2] ;  /* 0x0100000002027b82 */ /* 0x000ea20000000a00 */
[----:B-1----:R-:W-:Y:S01]  /*02e0*/  IMAD.U32 R4, RZ, RZ, UR4 ;  /* 0x00000004ff047e24 */ /* 0x002fe2000f8e00ff */
[----:B0-----:R-:W-:-:S07]  /*02f0*/  MOV R5, UR5 ;  /* 0x0000000500057c02 */ /* 0x001fce0008000f00 */
[----:B------:R-:W-:-:S07]  /*0300*/  LEPC R20, `(.L_x_2) ;  /* 0x000000001014794e */ /* 0x000fce0000000000 */
[----:B--2---:R-:W-:Y:S05]  /*0310*/  CALL.ABS.NOINC R2 ;  /* 0x0000000002007343 */ /* 0x004fea0003c00000 */
.L_x_2:
[----:B------:R-:W-:Y:S05]  /*0320*/  EXIT ;  /* 0x000000000000794d */ /* 0x000fea0003800000 */
.L_x_0:
        /* <DEDUP_REMOVED lines=8> */
.L_x_3:
[----:B------:R-:W-:Y:S05]  /*03b0*/  EXIT ;  /* 0x000000000000794d */ /* 0x000fea0003800000 */
.L_x_4:
[----:B------:R-:W-:-:S00]  /*03c0*/  BRA `(.L_x_4) ;  /* 0xfffffffc00fc7947 */ /* 0x000fc0000383ffff */
[----:B------:R-:W-:-:S00]  /*03d0*/  NOP ;  /* 0x0000000000007918 */ /* 0x000fc00000000000 */
        /* <DEDUP_REMOVED lines=10> */
.L_x_7:


//--------------------- .text._Z4initP8__vertexii --------------------------
	.section	.text._Z4initP8__vertexii,"ax",@progbits
	.align	128
        .global         _Z4initP8__vertexii
        .type           _Z4initP8__vertexii,@function
        .size           _Z4initP8__vertexii,(.L_x_8 - _Z4initP8__vertexii)
        .other          _Z4initP8__vertexii,@"STO_CUDA_ENTRY STV_DEFAULT"
_Z4initP8__vertexii:
.text._Z4initP8__vertexii:
[----:B------:R-:W-:Y:S01]  /*0000*/  LDC R1, c[0x0][0x37c] ;  /* 0x0000df00ff017b82 */ /* 0x000fe20000000800 */
[----:B------:R-:W0:Y:S07]  /*0010*/  S2R R5, SR_CTAID.X ;  /* 0x0000000000057919 */ /* 0x000e2e0000002500 */
[----:B------:R-:W1:Y:S01]  /*0020*/  LDC R4, c[0x0][0x388] ;  /* 0x0000e200ff047b82 */ /* 0x000e620000000800 */
[----:B------:R-:W0:Y:S01]  /*0030*/  LDCU UR4, c[0x0][0x360] ;  /* 0x00006c00ff0477ac */ /* 0x000e220008000800 */
[----:B------:R-:W0:Y:S02]  /*0040*/  S2R R0, SR_TID.X ;  /* 0x0000000000007919 */ /* 0x000e240000002100 */
[----:B0-----:R-:W-:Y:S01]  /*0050*/  IMAD R5, R5, UR4, R0 ;  /* 0x0000000405057c24 */ /* 0x001fe2000f8e0200 */
[----:B------:R-:W0:Y:S04]  /*0060*/  LDCU.64 UR4, c[0x0][0x358] ;  /* 0x00006b00ff0477ac */ /* 0x000e280008000a00 */
[----:B-1----:R-:W-:-:S13]  /*0070*/  ISETP.NE.AND P0, PT, R5, R4, PT ;  /* 0x000000040500720c */ /* 0x002fda0003f05270 */
[----:B------:R-:W1:Y:S02]  /*0080*/  @!P0 LDC.64 R2, c[0x0][0x380] ;  /* 0x0000e000ff028b82 */ /* 0x000e640000000a00 */
[----:B-1----:R-:W-:-:S05]  /*0090*/  @!P0 IMAD.WIDE R2, R4, 0x4, R2 ;  /* 0x0000000404028825 */ /* 0x002fca00078e0202 */
[----:B0-----:R0:W-:Y:S01]  /*00a0*/  @!P0 STG.E desc[UR4][R2.64], RZ ;  /* 0x000000ff02008986 */ /* 0x0011e2000c101904 */
[----:B------:R-:W-:Y:S05]  /*00b0*/  @!P0 EXIT ;  /* 0x000000000000894d */ /* 0x000fea0003800000 */
[----:B------:R-:W1:Y:S02]  /*00c0*/  LDCU UR6, c[0x0][0x38c] ;  /* 0x00007180ff0677ac */ /* 0x000e640008000800 */
[----:B-1----:R-:W-:-:S13]  /*00d0*/  ISETP.GE.AND P0, PT, R5, UR6, PT ;  /* 0x0000000605007c0c */ /* 0x002fda000bf06270 */
[----:B------:R-:W-:Y:S05]  /*00e0*/  @P0 EXIT ;  /* 0x000000000000094d */ /* 0x000fea0003800000 */
[----:B0-----:R-:W0:Y:S01]  /*00f0*/  LDC.64 R2, c[0x0][0x380] ;  /* 0x0000e000ff027b82 */ /* 0x001e220000000a00 */
[----:B------:R-:W-:Y:S01]  /*0100*/  MOV R7, 0xffffffff ;  /* 0xffffffff00077802 */ /* 0x000fe20000000f00 */
[----:B0-----:R-:W-:-:S05]  /*0110*/  IMAD.WIDE R2, R5, 0x4, R2 ;  /* 0x0000000405027825 */ /* 0x001fca00078e0202 */
[----:B------:R-:W-:Y:S01]  /*0120*/  STG.E desc[UR4][R2.64], R7 ;  /* 0x0000000702007986 */ /* 0x000fe2000c101904 */
[----:B------:R-:W-:Y:S05]  /*0130*/  EXIT ;  /* 0x000000000000794d */ /* 0x000fea0003800000 */
.L_x_5:
        /* <DEDUP_REMOVED lines=12> */
.L_x_8:


//--------------------- .text._Z5resetv           --------------------------
	.section	.text._Z5resetv,"ax",@progbits
	.align	128
        .global         _Z5resetv
        .type           _Z5resetv,@function
        .size           _Z5resetv,(.L_x_9 - _Z5resetv)
        .other          _Z5resetv,@"STO_CUDA_ENTRY STV_DEFAULT"
_Z5resetv:
.text._Z5resetv:
[----:B------:R-:W-:Y:S08]  /*0000*/  LDC R1, c[0x0][0x37c] ;  /* 0x0000df00ff017b82 */ /* 0x000ff00000000800 */
[----:B------:R-:W0:Y:S01]  /*0010*/  LDC.64 R2, c[0x4][0x8] ;  /* 0x01000200ff027b82 */ /* 0x000e220000000a00 */
[----:B------:R-:W0:Y:S02]  /*0020*/  LDCU.64 UR4, c[0x0][0x358] ;  /* 0x00006b00ff0477ac */ /* 0x000e240008000a00 */
[----:B0-----:R-:W-:Y:S01]  /*0030*/  STG.E.U8 desc[UR4][R2.64], RZ ;  /* 0x000000ff02007986 */ /* 0x001fe2000c101104 */
[----:B------:R-:W-:Y:S05]  /*0040*/  EXIT ;  /* 0x000000000000794d */ /* 0x000fea0003800000 */
.L_x_6:
        /* <DEDUP_REMOVED lines=11> */
.L_x_9:


//--------------------- .nv.global.init           --------------------------
	.section	.nv.global.init,"aw",@progbits
.nv.global.init:
	.type		$str$1,@object
	.size		$str$1,($str - $str$1)
$str$1:
        /*0000*/ 	.byte	0x49, 0x6c, 0x6c, 0x65, 0x67, 0x61, 0x6c, 0x20, 0x76, 0x65, 0x72, 0x74, 0x65, 0x78, 0x20, 0x73
        /*0010*/ 	.byte	0x72, 0x63, 0x3a, 0x20, 0x25, 0x64, 0x0a, 0x00
	.type		$str,@object
	.size		$str,(.L_1 - $str)
$str:
        /*0018*/ 	.byte	0x49, 0x6c, 0x6c, 0x65, 0x67, 0x61, 0x6c, 0x20, 0x76, 0x65, 0x72, 0x74, 0x65, 0x78, 0x20, 0x64
        /*0028*/ 	.byte	0x65, 0x73, 0x74, 0x3a, 0x20, 0x25, 0x64, 0x0a, 0x00
.L_1:


//--------------------- .nv.shared.reserved.0     --------------------------
	.section	.nv.shared.reserved.0,"aw",@nobits
	.weak		__nv_reservedSMEM_offset_0_alias
	.size		__nv_reservedSMEM_offset_0_alias, 0, 64
	.other		__nv_reservedSMEM_offset_0_alias,@"STO_CUDA_RESERVED_SHARED STV_DEFAULT"
__nv_reservedSMEM_offset_0_alias:
	.zero		0
	.zero		64


//--------------------- .nv.global                --------------------------
	.section	.nv.global,"aw",@nobits
.nv.global:
	.type		d_over,@object
	.size		d_over,(.L_0 - d_over)
d_over:
	.zero		1
.L_0:


//--------------------- .nv.constant0._Z16scatter_bfs_edgePK7__shardP8__vertexii --------------------------
	.section	.nv.constant0._Z16scatter_bfs_edgePK7__shardP8__vertexii,"a",@progbits
	.sectionflags	@""
	.align	4
.nv.constant0._Z16scatter_bfs_edgePK7__shardP8__vertexii:
	.zero		920


//--------------------- .nv.constant0._Z4initP8__vertexii --------------------------
	.section	.nv.constant0._Z4initP8__vertexii,"a",@progbits
	.sectionflags	@""
	.align	4
.nv.constant0._Z4initP8__vertexii:
	.zero		912


//--------------------- .nv.constant0._Z5resetv   --------------------------
	.section	.nv.constant0._Z5resetv,"a",@progbits
	.sectionflags	@""
	.align	4
.nv.constant0._Z5resetv:
	.zero		896


//--------------------- SYMBOLS --------------------------

	.type		.nv.reservedSmem.offset0,@object
	.size		.nv.reservedSmem.offset0,0x4
	.type		vprintf,@function
